	.headerflags	@"EF_CUDA_TEXMODE_UNIFIED EF_CUDA_64BIT_ADDRESS EF_CUDA_ACCELERATORS EF_CUDA_SM90 EF_CUDA_VIRTUAL_SM(EF_CUDA_SM90)"
	.elftype	@"ET_EXEC"


//--------------------- .nv.info                  --------------------------
	.section	.nv.info,"",@"SHT_CUDA_INFO"
	.align	4


	//----- nvinfo : EIATTR_REGCOUNT
	.align		4
        /*0000*/ 	.byte	0x04, 0x2f
        /*0002*/ 	.short	(.L_1 - .L_0)
	.align		4
.L_0:
        /*0004*/ 	.word	index@(triton_poi_fused_convolution_8)
        /*0008*/ 	.word	0x0000000c


	//----- nvinfo : EIATTR_MIN_STACK_SIZE
	.align		4
.L_1:
        /*000c*/ 	.byte	0x04, 0x12
        /*000e*/ 	.short	(.L_3 - .L_2)
	.align		4
.L_2:
        /*0010*/ 	.word	index@(triton_poi_fused_convolution_8)
        /*0014*/ 	.word	0x00000000


	//----- nvinfo : EIATTR_FRAME_SIZE
	.align		4
.L_3:
        /*0018*/ 	.byte	0x04, 0x11
        /*001a*/ 	.short	(.L_5 - .L_4)
	.align		4
.L_4:
        /*001c*/ 	.word	index@(triton_poi_fused_convolution_8)
        /*0020*/ 	.word	0x00000000


	//----- nvinfo : EIATTR_MIN_STACK_SIZE
	.align		4
.L_5:
        /*0024*/ 	.byte	0x04, 0x12
        /*0026*/ 	.short	(.L_7 - .L_6)
	.align		4
.L_6:
        /*0028*/ 	.word	index@(triton_poi_fused_convolution_8)
        /*002c*/ 	.word	0x00000000
.L_7:


//--------------------- .nv.info.triton_poi_fused_convolution_8 --------------------------
	.section	.nv.info.triton_poi_fused_convolution_8,"",@"SHT_CUDA_INFO"
	.sectionflags	@""
	.align	4


	//----- nvinfo : EIATTR_CUDA_API_VERSION
	.align		4
        /*0000*/ 	.byte	0x04, 0x37
        /*0002*/ 	.short	(.L_9 - .L_8)
.L_8:
        /*0004*/ 	.word	0x0000007c


	//----- nvinfo : EIATTR_KPARAM_INFO
	.align		4
.L_9:
        /*0008*/ 	.byte	0x04, 0x17
        /*000a*/ 	.short	(.L_11 - .L_10)
.L_10:
        /*000c*/ 	.word	0x00000000
        /*0010*/ 	.short	0x0002
        /*0012*/ 	.short	0x0010
        /*0014*/ 	.byte	0x00, 0xf0, 0x11, 0x00


	//----- nvinfo : EIATTR_KPARAM_INFO
	.align		4
.L_11:
        /*0018*/ 	.byte	0x04, 0x17
        /*001a*/ 	.short	(.L_13 - .L_12)
.L_12:
        /*001c*/ 	.word	0x00000000
        /*0020*/ 	.short	0x0001
        /*0022*/ 	.short	0x0008
        /*0024*/ 	.byte	0x00, 0xf4, 0x21, 0x00


	//----- nvinfo : EIATTR_KPARAM_INFO
	.align		4
.L_13:
        /*0028*/ 	.byte	0x04, 0x17
        /*002a*/ 	.short	(.L_15 - .L_14)
.L_14:
        /*002c*/ 	.word	0x00000000
        /*0030*/ 	.short	0x0000
        /*0032*/ 	.short	0x0000
        /*0034*/ 	.byte	0x00, 0xf4, 0x21, 0x00


	//----- nvinfo : EIATTR_SPARSE_MMA_MASK
	.align		4
.L_15:
        /*0038*/ 	.byte	0x03, 0x50
        /*003a*/ 	.short	0x0000


	//----- nvinfo : EIATTR_MAXREG_COUNT
	.align		4
        /*003c*/ 	.byte	0x03, 0x1b
        /*003e*/ 	.short	0x00ff


	//----- nvinfo : EIATTR_EXIT_INSTR_OFFSETS
	.align		4
        /*0040*/ 	.byte	0x04, 0x1c
        /*0042*/ 	.short	(.L_17 - .L_16)


	//   ....[0]....
.L_16:
        /*0044*/ 	.word	0x000001c0


	//   ....[1]....
        /*0048*/ 	.word	0x000001e0


	//----- nvinfo : EIATTR_REQNTID
	.align		4
.L_17:
        /*004c*/ 	.byte	0x04, 0x10
        /*004e*/ 	.short	(.L_19 - .L_18)
.L_18:
        /*0050*/ 	.word	0x00000080
        /*0054*/ 	.word	0x00000001
        /*0058*/ 	.word	0x00000001


	//----- nvinfo : EIATTR_CBANK_PARAM_SIZE
	.align		4
.L_19:
        /*005c*/ 	.byte	0x03, 0x19
        /*005e*/ 	.short	0x0014


	//----- nvinfo : EIATTR_PARAM_CBANK
	.align		4
        /*0060*/ 	.byte	0x04, 0x0a
        /*0062*/ 	.short	(.L_21 - .L_20)
	.align		4
.L_20:
        /*0064*/ 	.word	index@(.nv.constant0.triton_poi_fused_convolution_8)
        /*0068*/ 	.short	0x0210
        /*006a*/ 	.short	0x0014


	//----- nvinfo : EIATTR_SW_WAR
	.align		4
.L_21:
        /*006c*/ 	.byte	0x04, 0x36
        /*006e*/ 	.short	(.L_23 - .L_22)
.L_22:
        /*0070*/ 	.word	0x00000008
.L_23:


//--------------------- .nv.callgraph             --------------------------
	.section	.nv.callgraph,"",@"SHT_CUDA_CALLGRAPH"
	.align	4
	.sectionentsize	8
	.align		4
        /*0000*/ 	.word	0x00000000
	.align		4
        /*0004*/ 	.word	0xffffffff
	.align		4
        /*0008*/ 	.word	0x00000000
	.align		4
        /*000c*/ 	.word	0xfffffffe
	.align		4
        /*0010*/ 	.word	0x00000000
	.align		4
        /*0014*/ 	.word	0xfffffffd
	.align		4
        /*0018*/ 	.word	0x00000000
	.align		4
        /*001c*/ 	.word	0xfffffffc


//--------------------- .text.triton_poi_fused_convolution_8 --------------------------
	.section	.text.triton_poi_fused_convolution_8,"ax",@progbits
	.align	128
        .global         triton_poi_fused_convolution_8
        .type           triton_poi_fused_convolution_8,@function
        .size           triton_poi_fused_convolution_8,(.L_x_1 - triton_poi_fused_convolution_8)
        .other          triton_poi_fused_convolution_8,@"STO_CUDA_ENTRY STV_DEFAULT"
triton_poi_fused_convolution_8:
.text.triton_poi_fused_convolution_8:
[----:B------:R-:W0:Y:S02]  /*0000*/  LDC R1, c[0x0][0x28] ;  /* 0x00000a00ff017b82 */ /* 0x000e240000000800 */
[----:B------:R-:W1:Y:S01]  /*0010*/  S2R R0, SR_TID.X ;  /* 0x0000000000007919 */ /* 0x000e620000002100 */
[----:B------:R-:W2:Y:S01]  /*0020*/  LDC.64 R4, c[0x0][0x218] ;  /* 0x00008600ff047b82 */ /* 0x000ea20000000a00 */
[----:B------:R-:W-:Y:S01]  /*0030*/  ULDC.64 UR4, c[0x0][0x208] ;  /* 0x0000820000047ab9 */ /* 0x000fe20000000a00 */
[----:B------:R-:W3:Y:S01]  /*0040*/  S2R R7, SR_CTAID.X ;  /* 0x0000000000077919 */ /* 0x000ee20000002500 */
[----:B-1----:R-:W-:Y:S01]  /*0050*/  IMAD.SHL.U32 R0, R0, 0x2, RZ ;  /* 0x0000000200007824 */ /* 0x002fe200078e00ff */
[----:B---3--:R-:W-:-:S04]  /*0060*/  SHF.R.S32.HI R2, RZ, 0x17, R7 ;  /* 0x00000017ff027819 */ /* 0x008fc80000011407 */
[----:B------:R-:W-:Y:S02]  /*0070*/  LOP3.LUT R0, R0, 0xfe, RZ, 0xc0, !PT ;  /* 0x000000fe00007812 */ /* 0x000fe400078ec0ff */
[----:B------:R-:W-:-:S03]  /*0080*/  SGXT R2, R2, 0x1 ;  /* 0x000000010202781a */ /* 0x000fc60000000200 */
[----:B------:R-:W-:-:S05]  /*0090*/  IMAD R7, R7, 0x100, R0 ;  /* 0x0000010007077824 */ /* 0x000fca00078e0200 */
[----:B------:R-:W-:Y:S02]  /*00a0*/  LEA.HI R0, R2, R7, RZ, 0x6 ;  /* 0x0000000702007211 */ /* 0x000fe400078f30ff */
[----:B------:R-:W1:Y:S01]  /*00b0*/  LDC.64 R2, c[0x0][0x210] ;  /* 0x00008400ff027b82 */ /* 0x000e620000000a00 */
[----:B------:R-:W-:Y:S02]  /*00c0*/  ISETP.GE.AND P0, PT, R7, 0xc00, PT ;  /* 0x00000c000700780c */ /* 0x000fe40003f06270 */
[----:B------:R-:W-:-:S05]  /*00d0*/  SHF.R.S32.HI R0, RZ, 0x6, R0 ;  /* 0x00000006ff007819 */ /* 0x000fca0000011400 */
[----:B------:R-:W-:-:S05]  /*00e0*/  IMAD.HI R6, R0, 0x2aaaaaab, RZ ;  /* 0x2aaaaaab00067827 */ /* 0x000fca00078e02ff */
[----:B------:R-:W-:-:S04]  /*00f0*/  SHF.R.U32.HI R9, RZ, 0x1, R6 ;  /* 0x00000001ff097819 */ /* 0x000fc80000011606 */
[----:B------:R-:W-:-:S05]  /*0100*/  LEA.HI R9, R6, R9, RZ, 0x1 ;  /* 0x0000000906097211 */ /* 0x000fca00078f08ff */
[----:B------:R-:W-:Y:S02]  /*0110*/  IMAD R9, R9, -0xc, R0 ;  /* 0xfffffff409097824 */ /* 0x000fe400078e0200 */
[----:B-1----:R-:W-:Y:S01]  /*0120*/  IMAD.WIDE R2, R7, 0x4, R2 ;  /* 0x0000000407027825 */ /* 0x002fe200078e0202 */
[----:B------:R-:W-:-:S03]  /*0130*/  CS2R R6, SRZ ;  /* 0x0000000000067805 */ /* 0x000fc6000001ff00 */
[----:B--2---:R-:W-:Y:S01]  /*0140*/  IMAD.WIDE R4, R9, 0x4, R4 ;  /* 0x0000000409047825 */ /* 0x004fe200078e0204 */
[----:B------:R-:W-:Y:S02]  /*0150*/  HFMA2.MMA R9, -RZ, RZ, 0, 0 ;  /* 0x00000000ff097435 */ /* 0x000fe400000001ff */
[----:B------:R-:W2:Y:S01]  /*0160*/  @!P0 LDG.E.64 R6, desc[UR4][R2.64] ;  /* 0x0000000402068981 */ /* 0x000ea2000c1e1b00 */
[----:B------:R-:W-:-:S06]  /*0170*/  IMAD.MOV.U32 R0, RZ, RZ, RZ ;  /* 0x000000ffff007224 */ /* 0x000fcc00078e00ff */
[----:B------:R-:W2:Y:S04]  /*0180*/  @!P0 LDG.E.EL R0, desc[UR4][R4.64] ;  /* 0x0000000404008981 */ /* 0x000ea8000c2e1900 */
[----:B------:R-:W3:Y:S01]  /*0190*/  @!P0 LDG.E.EL R9, desc[UR4][R4.64] ;  /* 0x0000000404098981 */ /* 0x000ee2000c2e1900 */
[----:B--2---:R-:W-:Y:S01]  /*01a0*/  FADD R7, R0, R7 ;  /* 0x0000000700077221 */ /* 0x004fe20000000000 */
[----:B---3--:R-:W-:Y:S01]  /*01b0*/  FADD R6, R9, R6 ;  /* 0x0000000609067221 */ /* 0x008fe20000000000 */
[----:B------:R-:W-:Y:S06]  /*01c0*/  @P0 EXIT ;  /* 0x000000000000094d */ /* 0x000fec0003800000 */
[----:B------:R-:W-:Y:S01]  /*01d0*/  STG.E.64 desc[UR4][R2.64], R6 ;  /* 0x0000000602007986 */ /* 0x000fe2000c101b04 */
[----:B------:R-:W-:Y:S05]  /*01e0*/  EXIT ;  /* 0x000000000000794d */ /* 0x000fea0003800000 */
.L_x_0:
[----:B------:R-:W-:-:S00]  /*01f0*/  BRA `(.L_x_0) ;  /* 0xfffffffc00fc7947 */ /* 0x000fc0000383ffff */
[----:B------:R-:W-:-:S00]  /*0200*/  NOP ;  /* 0x0000000000007918 */ /* 0x000fc00000000000 */
[----:B------:R-:W-:-:S00]  /*0210*/  NOP ;  /* 0x0000000000007918 */ /* 0x000fc00000000000 */
[----:B------:R-:W-:-:S00]  /*0220*/  NOP ;  /* 0x0000000000007918 */ /* 0x000fc00000000000 */
[----:B------:R-:W-:-:S00]  /*0230*/  NOP ;  /* 0x0000000000007918 */ /* 0x000fc00000000000 */
[----:B------:R-:W-:-:S00]  /*0240*/  NOP ;  /* 0x0000000000007918 */ /* 0x000fc00000000000 */
[----:B------:R-:W-:-:S00]  /*0250*/  NOP ;  /* 0x0000000000007918 */ /* 0x000fc00000000000 */
[----:B------:R-:W-:-:S00]  /*0260*/  NOP ;  /* 0x0000000000007918 */ /* 0x000fc00000000000 */
[----:B------:R-:W-:-:S00]  /*0270*/  NOP ;  /* 0x0000000000007918 */ /* 0x000fc00000000000 */
.L_x_1:


//--------------------- .nv.constant0.triton_poi_fused_convolution_8 --------------------------
	.section	.nv.constant0.triton_poi_fused_convolution_8,"a",@progbits
	.sectionflags	@""
	.align	4
.nv.constant0.triton_poi_fused_convolution_8:
	.zero		548
